//
// Generated by NVIDIA NVVM Compiler
//
// Compiler Build ID: CL-36424714
// Cuda compilation tools, release 13.0, V13.0.88
// Based on NVVM 20.0.0
//

.version 9.0
.target sm_100
.address_size 64

	// .globl	_Z7dkernelPlS_S_iiiiii

.visible .entry _Z7dkernelPlS_S_iiiiii(
	.param .u64 .ptr .align 1 _Z7dkernelPlS_S_iiiiii_param_0,
	.param .u64 .ptr .align 1 _Z7dkernelPlS_S_iiiiii_param_1,
	.param .u64 .ptr .align 1 _Z7dkernelPlS_S_iiiiii_param_2,
	.param .u32 _Z7dkernelPlS_S_iiiiii_param_3,
	.param .u32 _Z7dkernelPlS_S_iiiiii_param_4,
	.param .u32 _Z7dkernelPlS_S_iiiiii_param_5,
	.param .u32 _Z7dkernelPlS_S_iiiiii_param_6,
	.param .u32 _Z7dkernelPlS_S_iiiiii_param_7,
	.param .u32 _Z7dkernelPlS_S_iiiiii_param_8
)
{
	.reg .pred 	%p<94>;
	.reg .b32 	%r<182>;
	.reg .b64 	%rd<78>;

	ld.param.u64 	%rd10, [_Z7dkernelPlS_S_iiiiii_param_0];
	ld.param.u64 	%rd11, [_Z7dkernelPlS_S_iiiiii_param_1];
	ld.param.u32 	%r64, [_Z7dkernelPlS_S_iiiiii_param_3];
	ld.param.u32 	%r65, [_Z7dkernelPlS_S_iiiiii_param_4];
	ld.param.u32 	%r67, [_Z7dkernelPlS_S_iiiiii_param_6];
	ld.param.u32 	%r68, [_Z7dkernelPlS_S_iiiiii_param_7];
	ld.param.u32 	%r69, [_Z7dkernelPlS_S_iiiiii_param_8];
	cvta.to.global.u64 	%rd1, %rd11;
	cvta.to.global.u64 	%rd2, %rd10;
	mov.u32 	%r70, %ctaid.y;
	mov.u32 	%r71, %ntid.y;
	mov.u32 	%r72, %tid.y;
	mad.lo.s32 	%r1, %r70, %r71, %r72;
	mov.u32 	%r73, %ctaid.x;
	mov.u32 	%r74, %ntid.x;
	mov.u32 	%r75, %tid.x;
	mad.lo.s32 	%r2, %r73, %r74, %r75;
	mul.lo.s32 	%r76, %r69, %r64;
	setp.ge.s32 	%p2, %r1, %r76;
	setp.ge.s32 	%p3, %r2, %r65;
	or.pred  	%p4, %p3, %p2;
	@%p4 bra 	$L__BB0_49;
	ld.param.u32 	%r149, [_Z7dkernelPlS_S_iiiiii_param_5];
	setp.lt.s32 	%p5, %r149, 1;
	mov.b64 	%rd77, 0;
	@%p5 bra 	$L__BB0_48;
	shr.u32 	%r77, %r68, 1;
	sub.s32 	%r3, %r2, %r77;
	min.s32 	%r78, %r67, %r68;
	setp.lt.s32 	%p6, %r78, 1;
	@%p6 bra 	$L__BB0_48;
	ld.param.u32 	%r150, [_Z7dkernelPlS_S_iiiiii_param_5];
	and.b32  	%r4, %r68, 7;
	and.b32  	%r5, %r68, 2147483640;
	div.s32 	%r80, %r1, %r64;
	mul.lo.s32 	%r6, %r80, %r150;
	mul.lo.s32 	%r81, %r80, %r64;
	sub.s32 	%r82, %r1, %r81;
	shr.u32 	%r83, %r67, 1;
	sub.s32 	%r7, %r82, %r83;
	mov.b32 	%r152, 0;
	mov.u32 	%r158, %r152;
$L__BB0_4:
	mov.b32 	%r154, 0;
	add.s32 	%r89, %r152, %r6;
$L__BB0_5:
	setp.lt.u32 	%p7, %r68, 8;
	add.s32 	%r87, %r7, %r154;
	setp.gt.s32 	%p8, %r87, -1;
	setp.lt.s32 	%p9, %r87, %r64;
	and.pred  	%p1, %p8, %p9;
	mad.lo.s32 	%r88, %r152, %r64, %r87;
	mul.lo.s32 	%r12, %r88, %r65;
	mad.lo.s32 	%r90, %r89, %r67, %r154;
	mul.lo.s32 	%r13, %r90, %r68;
	mov.b32 	%r174, 0;
	@%p7 bra 	$L__BB0_24;
	mov.b32 	%r156, 0;
	cvt.s64.s32 	%rd19, %r13;
$L__BB0_7:
	.pragma "nounroll";
	add.s32 	%r16, %r3, %r156;
	setp.gt.s32 	%p10, %r16, -1;
	setp.lt.s32 	%p11, %r16, %r65;
	and.pred  	%p12, %p10, %p11;
	and.pred  	%p13, %p1, %p12;
	add.s32 	%r92, %r16, %r12;
	mul.wide.s32 	%rd14, %r92, 8;
	add.s64 	%rd3, %rd2, %rd14;
	not.pred 	%p14, %p13;
	@%p14 bra 	$L__BB0_9;
	add.s32 	%r93, %r156, %r13;
	ld.global.u64 	%rd15, [%rd3];
	mul.wide.s32 	%rd16, %r93, 8;
	add.s64 	%rd17, %rd1, %rd16;
	ld.global.u64 	%rd18, [%rd17];
	cvt.u32.u64 	%r94, %rd18;
	cvt.u32.u64 	%r95, %rd15;
	mad.lo.s32 	%r158, %r94, %r95, %r158;
$L__BB0_9:
	add.s32 	%r96, %r16, 1;
	setp.gt.s32 	%p15, %r96, -1;
	setp.lt.s32 	%p16, %r96, %r65;
	and.pred  	%p17, %p15, %p16;
	and.pred  	%p18, %p1, %p17;
	cvt.s64.s32 	%rd20, %r156;
	add.s64 	%rd21, %rd20, %rd19;
	shl.b64 	%rd22, %rd21, 3;
	add.s64 	%rd4, %rd1, %rd22;
	not.pred 	%p19, %p18;
	@%p19 bra 	$L__BB0_11;
	ld.global.u64 	%rd23, [%rd3+8];
	ld.global.u64 	%rd24, [%rd4+8];
	cvt.u32.u64 	%r97, %rd23;
	cvt.u32.u64 	%r98, %rd24;
	mad.lo.s32 	%r158, %r98, %r97, %r158;
$L__BB0_11:
	add.s32 	%r99, %r16, 2;
	setp.gt.s32 	%p20, %r99, -1;
	setp.lt.s32 	%p21, %r99, %r65;
	and.pred  	%p22, %p20, %p21;
	and.pred  	%p23, %p1, %p22;
	not.pred 	%p24, %p23;
	@%p24 bra 	$L__BB0_13;
	ld.global.u64 	%rd25, [%rd3+16];
	ld.global.u64 	%rd26, [%rd4+16];
	cvt.u32.u64 	%r100, %rd25;
	cvt.u32.u64 	%r101, %rd26;
	mad.lo.s32 	%r158, %r101, %r100, %r158;
$L__BB0_13:
	add.s32 	%r102, %r16, 3;
	setp.gt.s32 	%p25, %r102, -1;
	setp.lt.s32 	%p26, %r102, %r65;
	and.pred  	%p27, %p25, %p26;
	and.pred  	%p28, %p1, %p27;
	not.pred 	%p29, %p28;
	@%p29 bra 	$L__BB0_15;
	ld.global.u64 	%rd27, [%rd3+24];
	ld.global.u64 	%rd28, [%rd4+24];
	cvt.u32.u64 	%r103, %rd27;
	cvt.u32.u64 	%r104, %rd28;
	mad.lo.s32 	%r158, %r104, %r103, %r158;
$L__BB0_15:
	add.s32 	%r105, %r16, 4;
	setp.gt.s32 	%p30, %r105, -1;
	setp.lt.s32 	%p31, %r105, %r65;
	and.pred  	%p32, %p30, %p31;
	and.pred  	%p33, %p1, %p32;
	not.pred 	%p34, %p33;
	@%p34 bra 	$L__BB0_17;
	ld.global.u64 	%rd29, [%rd3+32];
	ld.global.u64 	%rd30, [%rd4+32];
	cvt.u32.u64 	%r106, %rd29;
	cvt.u32.u64 	%r107, %rd30;
	mad.lo.s32 	%r158, %r107, %r106, %r158;
$L__BB0_17:
	add.s32 	%r108, %r16, 5;
	setp.gt.s32 	%p35, %r108, -1;
	setp.lt.s32 	%p36, %r108, %r65;
	and.pred  	%p37, %p35, %p36;
	and.pred  	%p38, %p1, %p37;
	not.pred 	%p39, %p38;
	@%p39 bra 	$L__BB0_19;
	ld.global.u64 	%rd31, [%rd3+40];
	ld.global.u64 	%rd32, [%rd4+40];
	cvt.u32.u64 	%r109, %rd31;
	cvt.u32.u64 	%r110, %rd32;
	mad.lo.s32 	%r158, %r110, %r109, %r158;
$L__BB0_19:
	add.s32 	%r111, %r16, 6;
	setp.gt.s32 	%p40, %r111, -1;
	setp.lt.s32 	%p41, %r111, %r65;
	and.pred  	%p42, %p40, %p41;
	and.pred  	%p43, %p1, %p42;
	not.pred 	%p44, %p43;
	@%p44 bra 	$L__BB0_21;
	ld.global.u64 	%rd33, [%rd3+48];
	ld.global.u64 	%rd34, [%rd4+48];
	cvt.u32.u64 	%r112, %rd33;
	cvt.u32.u64 	%r113, %rd34;
	mad.lo.s32 	%r158, %r113, %r112, %r158;
$L__BB0_21:
	add.s32 	%r114, %r16, 7;
	setp.gt.s32 	%p45, %r114, -1;
	setp.lt.s32 	%p46, %r114, %r65;
	and.pred  	%p47, %p45, %p46;
	and.pred  	%p48, %p1, %p47;
	not.pred 	%p49, %p48;
	@%p49 bra 	$L__BB0_23;
	ld.global.u64 	%rd35, [%rd3+56];
	ld.global.u64 	%rd36, [%rd4+56];
	cvt.u32.u64 	%r115, %rd35;
	cvt.u32.u64 	%r116, %rd36;
	mad.lo.s32 	%r158, %r116, %r115, %r158;
$L__BB0_23:
	add.s32 	%r156, %r156, 8;
	setp.ne.s32 	%p50, %r156, %r5;
	mov.u32 	%r174, %r5;
	@%p50 bra 	$L__BB0_7;
$L__BB0_24:
	setp.eq.s32 	%p51, %r4, 0;
	@%p51 bra 	$L__BB0_45;
	add.s32 	%r118, %r4, -1;
	setp.lt.u32 	%p52, %r118, 3;
	@%p52 bra 	$L__BB0_35;
	add.s32 	%r37, %r3, %r174;
	setp.gt.s32 	%p53, %r37, -1;
	setp.lt.s32 	%p54, %r37, %r65;
	and.pred  	%p55, %p53, %p54;
	and.pred  	%p56, %p1, %p55;
	add.s32 	%r119, %r37, %r12;
	mul.wide.s32 	%rd37, %r119, 8;
	add.s64 	%rd5, %rd2, %rd37;
	not.pred 	%p57, %p56;
	@%p57 bra 	$L__BB0_28;
	add.s32 	%r120, %r174, %r13;
	ld.global.u64 	%rd38, [%rd5];
	mul.wide.s32 	%rd39, %r120, 8;
	add.s64 	%rd40, %rd1, %rd39;
	ld.global.u64 	%rd41, [%rd40];
	cvt.u32.u64 	%r121, %rd41;
	cvt.u32.u64 	%r122, %rd38;
	mad.lo.s32 	%r158, %r121, %r122, %r158;
$L__BB0_28:
	add.s32 	%r123, %r37, 1;
	setp.gt.s32 	%p58, %r123, -1;
	setp.lt.s32 	%p59, %r123, %r65;
	and.pred  	%p60, %p58, %p59;
	and.pred  	%p61, %p1, %p60;
	cvt.s64.s32 	%rd42, %r13;
	cvt.u64.u32 	%rd43, %r174;
	add.s64 	%rd44, %rd43, %rd42;
	shl.b64 	%rd45, %rd44, 3;
	add.s64 	%rd6, %rd1, %rd45;
	not.pred 	%p62, %p61;
	@%p62 bra 	$L__BB0_30;
	ld.global.u64 	%rd46, [%rd5+8];
	ld.global.u64 	%rd47, [%rd6+8];
	cvt.u32.u64 	%r124, %rd46;
	cvt.u32.u64 	%r125, %rd47;
	mad.lo.s32 	%r158, %r125, %r124, %r158;
$L__BB0_30:
	add.s32 	%r126, %r37, 2;
	setp.gt.s32 	%p63, %r126, -1;
	setp.lt.s32 	%p64, %r126, %r65;
	and.pred  	%p65, %p63, %p64;
	and.pred  	%p66, %p1, %p65;
	not.pred 	%p67, %p66;
	@%p67 bra 	$L__BB0_32;
	ld.global.u64 	%rd48, [%rd5+16];
	ld.global.u64 	%rd49, [%rd6+16];
	cvt.u32.u64 	%r127, %rd48;
	cvt.u32.u64 	%r128, %rd49;
	mad.lo.s32 	%r158, %r128, %r127, %r158;
$L__BB0_32:
	add.s32 	%r129, %r37, 3;
	setp.gt.s32 	%p68, %r129, -1;
	setp.lt.s32 	%p69, %r129, %r65;
	and.pred  	%p70, %p68, %p69;
	and.pred  	%p71, %p1, %p70;
	not.pred 	%p72, %p71;
	@%p72 bra 	$L__BB0_34;
	ld.global.u64 	%rd50, [%rd5+24];
	ld.global.u64 	%rd51, [%rd6+24];
	cvt.u32.u64 	%r130, %rd50;
	cvt.u32.u64 	%r131, %rd51;
	mad.lo.s32 	%r158, %r131, %r130, %r158;
$L__BB0_34:
	add.s32 	%r174, %r174, 4;
$L__BB0_35:
	and.b32  	%r133, %r68, 3;
	setp.eq.s32 	%p73, %r133, 0;
	@%p73 bra 	$L__BB0_45;
	setp.eq.s32 	%p74, %r133, 1;
	@%p74 bra 	$L__BB0_42;
	add.s32 	%r50, %r3, %r174;
	setp.gt.s32 	%p75, %r50, -1;
	setp.lt.s32 	%p76, %r50, %r65;
	and.pred  	%p77, %p75, %p76;
	and.pred  	%p78, %p1, %p77;
	not.pred 	%p79, %p78;
	@%p79 bra 	$L__BB0_39;
	add.s32 	%r134, %r174, %r13;
	add.s32 	%r135, %r50, %r12;
	mul.wide.s32 	%rd52, %r135, 8;
	add.s64 	%rd53, %rd2, %rd52;
	ld.global.u64 	%rd54, [%rd53];
	mul.wide.s32 	%rd55, %r134, 8;
	add.s64 	%rd56, %rd1, %rd55;
	ld.global.u64 	%rd57, [%rd56];
	cvt.u32.u64 	%r136, %rd54;
	cvt.u32.u64 	%r137, %rd57;
	mad.lo.s32 	%r158, %r137, %r136, %r158;
$L__BB0_39:
	add.s32 	%r138, %r50, 1;
	setp.gt.s32 	%p80, %r138, -1;
	setp.lt.s32 	%p81, %r138, %r65;
	and.pred  	%p82, %p80, %p81;
	and.pred  	%p83, %p1, %p82;
	not.pred 	%p84, %p83;
	@%p84 bra 	$L__BB0_41;
	add.s32 	%r140, %r50, %r12;
	mul.wide.s32 	%rd58, %r140, 8;
	add.s64 	%rd59, %rd2, %rd58;
	ld.global.u64 	%rd60, [%rd59+8];
	cvt.s64.s32 	%rd61, %r13;
	cvt.s64.s32 	%rd62, %r174;
	add.s64 	%rd63, %rd62, %rd61;
	shl.b64 	%rd64, %rd63, 3;
	add.s64 	%rd65, %rd1, %rd64;
	ld.global.u64 	%rd66, [%rd65+8];
	cvt.u32.u64 	%r141, %rd60;
	cvt.u32.u64 	%r142, %rd66;
	mad.lo.s32 	%r158, %r142, %r141, %r158;
$L__BB0_41:
	add.s32 	%r174, %r174, 2;
$L__BB0_42:
	and.b32  	%r143, %r68, 1;
	setp.eq.b32 	%p85, %r143, 1;
	not.pred 	%p86, %p85;
	@%p86 bra 	$L__BB0_45;
	add.s32 	%r59, %r3, %r174;
	setp.gt.s32 	%p87, %r59, -1;
	setp.lt.s32 	%p88, %r59, %r65;
	and.pred  	%p89, %p87, %p88;
	and.pred  	%p90, %p1, %p89;
	not.pred 	%p91, %p90;
	@%p91 bra 	$L__BB0_45;
	add.s32 	%r144, %r59, %r12;
	add.s32 	%r145, %r174, %r13;
	mul.wide.s32 	%rd67, %r144, 8;
	add.s64 	%rd68, %rd2, %rd67;
	ld.global.u64 	%rd69, [%rd68];
	mul.wide.s32 	%rd70, %r145, 8;
	add.s64 	%rd71, %rd1, %rd70;
	ld.global.u64 	%rd72, [%rd71];
	cvt.u32.u64 	%r146, %rd69;
	cvt.u32.u64 	%r147, %rd72;
	mad.lo.s32 	%r158, %r147, %r146, %r158;
$L__BB0_45:
	add.s32 	%r154, %r154, 1;
	setp.ne.s32 	%p92, %r154, %r67;
	@%p92 bra 	$L__BB0_5;
	ld.param.u32 	%r151, [_Z7dkernelPlS_S_iiiiii_param_5];
	add.s32 	%r152, %r152, 1;
	setp.ne.s32 	%p93, %r152, %r151;
	@%p93 bra 	$L__BB0_4;
	cvt.s64.s32 	%rd77, %r158;
$L__BB0_48:
	ld.param.u64 	%rd76, [_Z7dkernelPlS_S_iiiiii_param_2];
	mad.lo.s32 	%r148, %r65, %r1, %r2;
	cvta.to.global.u64 	%rd73, %rd76;
	mul.wide.s32 	%rd74, %r148, 8;
	add.s64 	%rd75, %rd73, %rd74;
	st.global.u64 	[%rd75], %rd77;
$L__BB0_49:
	ret;

}


// ===== COMPILED SASS (sm_100) =====

	.target	sm_100

	.elftype	@"ET_EXEC"


//--------------------- .note.nv.tkinfo           --------------------------
	.section	.note.nv.tkinfo,"",@"SHT_NOTE"
	.sectionflags	@"SHF_NOTE_NV_TKINFO"
	.tkinfo
        /*0018*/ 	.word	0x00000002
        /*0030*/ 	.string	""
        /*0030*/ 	.string	"ptxas"
        /*0030*/ 	.string	"Cuda compilation tools, release 13.0, V13.0.88"
        /*0030*/ 	.string	"Build cuda_13.0.r13.0/compiler.36424714_0"
        /*0030*/ 	.string	"-arch sm_100 -m 64 "



//--------------------- .note.nv.cuinfo           --------------------------
	.section	.note.nv.cuinfo,"",@"SHT_NOTE"
	.sectionflags	@"SHF_NOTE_NV_CUINFO"
        /*0018*/ 	.short	0x0002
        /*001a*/ 	.short	0x0064
        /*001c*/ 	.short	0x0082
	.zero		2


//--------------------- .nv.info                  --------------------------
	.section	.nv.info,"",@"SHT_CUDA_INFO"
	.align	4


	//----- nvinfo : EIATTR_REGCOUNT
	.align		4
        /*0000*/ 	.byte	0x04, 0x2f
        /*0002*/ 	.short	(.L_1 - .L_0)
	.align		4
.L_0:
        /*0004*/ 	.word	index@(_Z7dkernelPlS_S_iiiiii)
        /*0008*/ 	.word	0x0000001e


	//----- nvinfo : EIATTR_FRAME_SIZE
	.align		4
.L_1:
        /*000c*/ 	.byte	0x04, 0x11
        /*000e*/ 	.short	(.L_3 - .L_2)
	.align		4
.L_2:
        /*0010*/ 	.word	index@(_Z7dkernelPlS_S_iiiiii)
        /*0014*/ 	.word	0x00000000


	//----- nvinfo : EIATTR_MIN_STACK_SIZE
	.align		4
.L_3:
        /*0018*/ 	.byte	0x04, 0x12
        /*001a*/ 	.short	(.L_5 - .L_4)
	.align		4
.L_4:
        /*001c*/ 	.word	index@(_Z7dkernelPlS_S_iiiiii)
        /*0020*/ 	.word	0x00000000
.L_5:


//--------------------- .nv.compat                --------------------------
	.section	.nv.compat,"",@"SHT_CUDA_COMPAT_INFO"
	.align	4
        /*0000*/ 	.byte	0x02, 0x09, 0x00, 0x00, 0x02, 0x02, 0x01, 0x00, 0x02, 0x05, 0x05, 0x00, 0x03, 0x07, 0x01, 0x01
        /*0010*/ 	.byte	0x02, 0x03, 0x00, 0x00, 0x02, 0x06, 0x01, 0x00, 0x04, 0x0b, 0x08, 0x00, 0x09, 0x00, 0x00, 0x00
        /*0020*/ 	.byte	0x00, 0x00, 0x00, 0x00


//--------------------- .nv.info._Z7dkernelPlS_S_iiiiii --------------------------
	.section	.nv.info._Z7dkernelPlS_S_iiiiii,"",@"SHT_CUDA_INFO"
	.sectionflags	@""
	.align	4


	//----- nvinfo : EIATTR_CUDA_API_VERSION
	.align		4
        /*0000*/ 	.byte	0x04, 0x37
        /*0002*/ 	.short	(.L_7 - .L_6)
.L_6:
        /*0004*/ 	.word	0x00000082


	//----- nvinfo : EIATTR_KPARAM_INFO
	.align		4
.L_7:
        /*0008*/ 	.byte	0x04, 0x17
        /*000a*/ 	.short	(.L_9 - .L_8)
.L_8:
        /*000c*/ 	.word	0x00000000
        /*0010*/ 	.short	0x0008
        /*0012*/ 	.short	0x002c
        /*0014*/ 	.byte	0x00, 0xf0, 0x11, 0x00


	//----- nvinfo : EIATTR_KPARAM_INFO
	.align		4
.L_9:
        /*0018*/ 	.byte	0x04, 0x17
        /*001a*/ 	.short	(.L_11 - .L_10)
.L_10:
        /*001c*/ 	.word	0x00000000
        /*0020*/ 	.short	0x0007
        /*0022*/ 	.short	0x0028
        /*0024*/ 	.byte	0x00, 0xf0, 0x11, 0x00


	//----- nvinfo : EIATTR_KPARAM_INFO
	.align		4
.L_11:
        /*0028*/ 	.byte	0x04, 0x17
        /*002a*/ 	.short	(.L_13 - .L_12)
.L_12:
        /*002c*/ 	.word	0x00000000
        /*0030*/ 	.short	0x0006
        /*0032*/ 	.short	0x0024
        /*0034*/ 	.byte	0x00, 0xf0, 0x11, 0x00


	//----- nvinfo : EIATTR_KPARAM_INFO
	.align		4
.L_13:
        /*0038*/ 	.byte	0x04, 0x17
        /*003a*/ 	.short	(.L_15 - .L_14)
.L_14:
        /*003c*/ 	.word	0x00000000
        /*0040*/ 	.short	0x0005
        /*0042*/ 	.short	0x0020
        /*0044*/ 	.byte	0x00, 0xf0, 0x11, 0x00


	//----- nvinfo : EIATTR_KPARAM_INFO
	.align		4
.L_15:
        /*0048*/ 	.byte	0x04, 0x17
        /*004a*/ 	.short	(.L_17 - .L_16)
.L_16:
        /*004c*/ 	.word	0x00000000
        /*0050*/ 	.short	0x0004
        /*0052*/ 	.short	0x001c
        /*0054*/ 	.byte	0x00, 0xf0, 0x11, 0x00


	//----- nvinfo : EIATTR_KPARAM_INFO
	.align		4
.L_17:
        /*0058*/ 	.byte	0x04, 0x17
        /*005a*/ 	.short	(.L_19 - .L_18)
.L_18:
        /*005c*/ 	.word	0x00000000
        /*0060*/ 	.short	0x0003
        /*0062*/ 	.short	0x0018
        /*0064*/ 	.byte	0x00, 0xf0, 0x11, 0x00


	//----- nvinfo : EIATTR_KPARAM_INFO
	.align		4
.L_19:
        /*0068*/ 	.byte	0x04, 0x17
        /*006a*/ 	.short	(.L_21 - .L_20)
.L_20:
        /*006c*/ 	.word	0x00000000
        /*0070*/ 	.short	0x0002
        /*0072*/ 	.short	0x0010
        /*0074*/ 	.byte	0x00, 0xf5, 0x21, 0x00


	//----- nvinfo : EIATTR_KPARAM_INFO
	.align		4
.L_21:
        /*0078*/ 	.byte	0x04, 0x17
        /*007a*/ 	.short	(.L_23 - .L_22)
.L_22:
        /*007c*/ 	.word	0x00000000
        /*0080*/ 	.short	0x0001
        /*0082*/ 	.short	0x0008
        /*0084*/ 	.byte	0x00, 0xf5, 0x21, 0x00


	//----- nvinfo : EIATTR_KPARAM_INFO
	.align		4
.L_23:
        /*0088*/ 	.byte	0x04, 0x17
        /*008a*/ 	.short	(.L_25 - .L_24)
.L_24:
        /*008c*/ 	.word	0x00000000
        /*0090*/ 	.short	0x0000
        /*0092*/ 	.short	0x0000
        /*0094*/ 	.byte	0x00, 0xf5, 0x21, 0x00


	//----- nvinfo : EIATTR_SPARSE_MMA_MASK
	.align		4
.L_25:
        /*0098*/ 	.byte	0x03, 0x50
        /*009a*/ 	.short	0x0000


	//----- nvinfo : EIATTR_MAXREG_COUNT
	.align		4
        /*009c*/ 	.byte	0x03, 0x1b
        /*009e*/ 	.short	0x00ff


	//----- nvinfo : EIATTR_MERCURY_ISA_VERSION
	.align		4
        /*00a0*/ 	.byte	0x03, 0x5f
        /*00a2*/ 	.short	0x0101


	//----- nvinfo : EIATTR_VRC_CTA_INIT_COUNT
	.align		4
        /*00a4*/ 	.byte	0x02, 0x4a
	.zero		1
	.zero		1


	//----- nvinfo : EIATTR_EXIT_INSTR_OFFSETS
	.align		4
        /*00a8*/ 	.byte	0x04, 0x1c
        /*00aa*/ 	.short	(.L_27 - .L_26)


	//   ....[0]....
.L_26:
        /*00ac*/ 	.word	0x000000e0


	//   ....[1]....
        /*00b0*/ 	.word	0x00001080


	//----- nvinfo : EIATTR_CRS_STACK_SIZE
	.align		4
.L_27:
        /*00b4*/ 	.byte	0x04, 0x1e
        /*00b6*/ 	.short	(.L_29 - .L_28)
.L_28:
        /*00b8*/ 	.word	0x00000000


	//----- nvinfo : EIATTR_CBANK_PARAM_SIZE
	.align		4
.L_29:
        /*00bc*/ 	.byte	0x03, 0x19
        /*00be*/ 	.short	0x0030


	//----- nvinfo : EIATTR_PARAM_CBANK
	.align		4
        /*00c0*/ 	.byte	0x04, 0x0a
        /*00c2*/ 	.short	(.L_31 - .L_30)
	.align		4
.L_30:
        /*00c4*/ 	.word	index@(.nv.constant0._Z7dkernelPlS_S_iiiiii)
        /*00c8*/ 	.short	0x0380
        /*00ca*/ 	.short	0x0030


	//----- nvinfo : EIATTR_SW_WAR
	.align		4
.L_31:
        /*00cc*/ 	.byte	0x04, 0x36
        /*00ce*/ 	.short	(.L_33 - .L_32)
.L_32:
        /*00d0*/ 	.word	0x00000008
.L_33:


//--------------------- .nv.callgraph             --------------------------
	.section	.nv.callgraph,"",@"SHT_CUDA_CALLGRAPH"
	.align	4
	.sectionentsize	8
	.align		4
        /*0000*/ 	.word	0x00000000
	.align		4
        /*0004*/ 	.word	0xffffffff
	.align		4
        /*0008*/ 	.word	0x00000000
	.align		4
        /*000c*/ 	.word	0xfffffffe
	.align		4
        /*0010*/ 	.word	0x00000000
	.align		4
        /*0014*/ 	.word	0xfffffffd
	.align		4
        /*0018*/ 	.word	0x00000000
	.align		4
        /*001c*/ 	.word	0xfffffffc


//--------------------- .text._Z7dkernelPlS_S_iiiiii --------------------------
	.section	.text._Z7dkernelPlS_S_iiiiii,"ax",@progbits
	.align	128
        .global         _Z7dkernelPlS_S_iiiiii
        .type           _Z7dkernelPlS_S_iiiiii,@function
        .size           _Z7dkernelPlS_S_iiiiii,(.L_x_10 - _Z7dkernelPlS_S_iiiiii)
        .other          _Z7dkernelPlS_S_iiiiii,@"STO_CUDA_ENTRY STV_DEFAULT"
_Z7dkernelPlS_S_iiiiii:
.text._Z7dkernelPlS_S_iiiiii:
[----:B------:R-:W-:Y:S01]  /*0000*/  LDC R1, c[0x0][0x37c] ;  /* 0x0000df00ff017b82 */ /* 0x000fe20000000800 */
[----:B------:R-:W0:Y:S07]  /*0010*/  S2R R0, SR_TID.Y ;  /* 0x0000000000007919 */ /* 0x000e2e0000002200 */
[----:B------:R-:W0:Y:S01]  /*0020*/  S2UR UR4, SR_CTAID.Y ;  /* 0x00000000000479c3 */ /* 0x000e220000002600 */
[----:B------:R-:W1:Y:S01]  /*0030*/  LDCU UR6, c[0x0][0x3ac] ;  /* 0x00007580ff0677ac */ /* 0x000e620008000800 */
[----:B------:R-:W2:Y:S06]  /*0040*/  S2R R5, SR_TID.X ;  /* 0x0000000000057919 */ /* 0x000eac0000002100 */
[----:B------:R-:W0:Y:S08]  /*0050*/  LDC R15, c[0x0][0x364] ;  /* 0x0000d900ff0f7b82 */ /* 0x000e300000000800 */
[----:B------:R-:W1:Y:S08]  /*0060*/  LDC.64 R2, c[0x0][0x398] ;  /* 0x0000e600ff027b82 */ /* 0x000e700000000a00 */
[----:B------:R-:W2:Y:S08]  /*0070*/  S2UR UR5, SR_CTAID.X ;  /* 0x00000000000579c3 */ /* 0x000eb00000002500 */
[----:B------:R-:W2:Y:S01]  /*0080*/  LDC R16, c[0x0][0x360] ;  /* 0x0000d800ff107b82 */ /* 0x000ea20000000800 */
[----:B0-----:R-:W-:-:S02]  /*0090*/  IMAD R15, R15, UR4, R0 ;  /* 0x000000040f0f7c24 */ /* 0x001fc4000f8e0200 */
[----:B-1----:R-:W-:-:S05]  /*00a0*/  IMAD R0, R2, UR6, RZ ;  /* 0x0000000602007c24 */ /* 0x002fca000f8e02ff */
[----:B------:R-:W-:Y:S01]  /*00b0*/  ISETP.GE.AND P0, PT, R15, R0, PT ;  /* 0x000000000f00720c */ /* 0x000fe20003f06270 */
[----:B--2---:R-:W-:-:S05]  /*00c0*/  IMAD R16, R16, UR5, R5 ;  /* 0x0000000510107c24 */ /* 0x004fca000f8e0205 */
[----:B------:R-:W-:-:S13]  /*00d0*/  ISETP.GE.OR P0, PT, R16, R3, P0 ;  /* 0x000000031000720c */ /* 0x000fda0000706670 */
[----:B------:R-:W-:Y:S05]  /*00e0*/  @P0 EXIT ;  /* 0x000000000000094d */ /* 0x000fea0003800000 */
[----:B------:R-:W0:Y:S01]  /*00f0*/  LDCU UR4, c[0x0][0x3a0] ;  /* 0x00007400ff0477ac */ /* 0x000e220008000800 */
[----:B------:R-:W-:Y:S01]  /*0100*/  CS2R R4, SRZ ;  /* 0x0000000000047805 */ /* 0x000fe2000001ff00 */
[----:B------:R-:W1:Y:S01]  /*0110*/  LDCU.64 UR10, c[0x0][0x358] ;  /* 0x00006b00ff0a77ac */ /* 0x000e620008000a00 */
[----:B0-----:R-:W-:-:S09]  /*0120*/  UISETP.GE.AND UP0, UPT, UR4, 0x1, UPT ;  /* 0x000000010400788c */ /* 0x001fd2000bf06270 */
[----:B-1----:R-:W-:Y:S05]  /*0130*/  BRA.U !UP0, `(.L_x_0) ;  /* 0x0000000d08bc7547 */ /* 0x002fea000b800000 */
[----:B------:R-:W0:Y:S01]  /*0140*/  LDCU UR7, c[0x0][0x3a8] ;  /* 0x00007500ff0777ac */ /* 0x000e220008000800 */
[----:B------:R-:W0:Y:S02]  /*0150*/  LDCU UR4, c[0x0][0x3a4] ;  /* 0x00007480ff0477ac */ /* 0x000e240008000800 */
[----:B0-----:R-:W-:-:S04]  /*0160*/  UISETP.LT.AND UP0, UPT, UR7, UR4, UPT ;  /* 0x000000040700728c */ /* 0x001fc8000bf01270 */
[----:B------:R-:W-:-:S04]  /*0170*/  USEL UR5, UR7, UR4, UP0 ;  /* 0x0000000407057287 */ /* 0x000fc80008000000 */
[----:B------:R-:W-:-:S09]  /*0180*/  UISETP.GE.AND UP0, UPT, UR5, 0x1, UPT ;  /* 0x000000010500788c */ /* 0x000fd2000bf06270 */
[----:B------:R-:W-:Y:S05]  /*0190*/  BRA.U !UP0, `(.L_x_0) ;  /* 0x0000000d08a47547 */ /* 0x000fea000b800000 */
[----:B------:R-:W-:Y:S01]  /*01a0*/  IABS R3, R2 ;  /* 0x0000000200037213 */ /* 0x000fe20000000000 */
[----:B------:R-:W-:Y:S01]  /*01b0*/  USHF.R.U32.HI UR5, URZ, 0x1, UR7 ;  /* 0x00000001ff057899 */ /* 0x000fe20008011607 */
[----:B------:R-:W-:Y:S01]  /*01c0*/  IMAD.MOV.U32 R14, RZ, RZ, RZ ;  /* 0x000000ffff0e7224 */ /* 0x000fe200078e00ff */
[----:B------:R-:W-:Y:S01]  /*01d0*/  USHF.R.U32.HI UR4, URZ, 0x1, UR4 ;  /* 0x00000001ff047899 */ /* 0x000fe20008011604 */
[----:B------:R-:W0:Y:S01]  /*01e0*/  I2F.RP R0, R3 ;  /* 0x0000000300007306 */ /* 0x000e220000209400 */
[----:B------:R-:W-:Y:S02]  /*01f0*/  ULOP3.LUT UR12, UR7, 0x7ffffff8, URZ, 0xc0, !UPT ;  /* 0x7ffffff8070c7892 */ /* 0x000fe4000f8ec0ff */
[----:B------:R-:W-:Y:S01]  /*0200*/  VIADD R12, R16, -UR5 ;  /* 0x80000005100c7c36 */ /* 0x000fe20008000000 */
[----:B------:R-:W-:-:S04]  /*0210*/  ULOP3.LUT UR7, UR7, 0x7, URZ, 0xc0, !UPT ;  /* 0x0000000707077892 */ /* 0x000fc8000f8ec0ff */
[----:B0-----:R-:W0:Y:S02]  /*0220*/  MUFU.RCP R0, R0 ;  /* 0x0000000000007308 */ /* 0x001e240000001000 */
[----:B0-----:R-:W-:-:S06]  /*0230*/  VIADD R4, R0, 0xffffffe ;  /* 0x0ffffffe00047836 */ /* 0x001fcc0000000000 */
[----:B------:R0:W1:Y:S02]  /*0240*/  F2I.FTZ.U32.TRUNC.NTZ R5, R4 ;  /* 0x0000000400057305 */ /* 0x000064000021f000 */
[----:B0-----:R-:W-:Y:S02]  /*0250*/  IMAD.MOV.U32 R4, RZ, RZ, RZ ;  /* 0x000000ffff047224 */ /* 0x001fe400078e00ff */
[----:B-1----:R-:W-:-:S04]  /*0260*/  IMAD.MOV R6, RZ, RZ, -R5 ;  /* 0x000000ffff067224 */ /* 0x002fc800078e0a05 */
[----:B------:R-:W-:Y:S01]  /*0270*/  IMAD R7, R6, R3, RZ ;  /* 0x0000000306077224 */ /* 0x000fe200078e02ff */
[----:B------:R-:W-:-:S03]  /*0280*/  IABS R6, R15 ;  /* 0x0000000f00067213 */ /* 0x000fc60000000000 */
[----:B------:R-:W-:-:S06]  /*0290*/  IMAD.HI.U32 R5, R5, R7, R4 ;  /* 0x0000000705057227 */ /* 0x000fcc00078e0004 */
[----:B------:R-:W-:-:S04]  /*02a0*/  IMAD.HI.U32 R13, R5, R6, RZ ;  /* 0x00000006050d7227 */ /* 0x000fc800078e00ff */
[----:B------:R-:W-:-:S04]  /*02b0*/  IMAD.MOV R0, RZ, RZ, -R13 ;  /* 0x000000ffff007224 */ /* 0x000fc800078e0a0d */
[----:B------:R-:W-:-:S05]  /*02c0*/  IMAD R0, R3, R0, R6 ;  /* 0x0000000003007224 */ /* 0x000fca00078e0206 */
[----:B------:R-:W-:-:S13]  /*02d0*/  ISETP.GT.U32.AND P1, PT, R3, R0, PT ;  /* 0x000000000300720c */ /* 0x000fda0003f24070 */
[----:B------:R-:W-:Y:S02]  /*02e0*/  @!P1 IMAD.IADD R0, R0, 0x1, -R3 ;  /* 0x0000000100009824 */ /* 0x000fe400078e0a03 */
[----:B------:R-:W-:Y:S01]  /*02f0*/  @!P1 VIADD R13, R13, 0x1 ;  /* 0x000000010d0d9836 */ /* 0x000fe20000000000 */
[----:B------:R-:W-:Y:S02]  /*0300*/  ISETP.NE.AND P1, PT, R2, RZ, PT ;  /* 0x000000ff0200720c */ /* 0x000fe40003f25270 */
[----:B------:R-:W-:Y:S02]  /*0310*/  ISETP.GE.U32.AND P0, PT, R0, R3, PT ;  /* 0x000000030000720c */ /* 0x000fe40003f06070 */
[----:B------:R-:W-:-:S04]  /*0320*/  LOP3.LUT R0, R15, R2, RZ, 0x3c, !PT ;  /* 0x000000020f007212 */ /* 0x000fc800078e3cff */
[----:B------:R-:W-:-:S07]  /*0330*/  ISETP.GE.AND P2, PT, R0, RZ, PT ;  /* 0x000000ff0000720c */ /* 0x000fce0003f46270 */
[----:B------:R-:W-:-:S06]  /*0340*/  @P0 VIADD R13, R13, 0x1 ;  /* 0x000000010d0d0836 */ /* 0x000fcc0000000000 */
[----:B------:R-:W-:Y:S02]  /*0350*/  @!P2 IADD3 R13, PT, PT, -R13, RZ, RZ ;  /* 0x000000ff0d0da210 */ /* 0x000fe40007ffe1ff */
[----:B------:R-:W-:-:S05]  /*0360*/  @!P1 LOP3.LUT R13, RZ, R2, RZ, 0x33, !PT ;  /* 0x00000002ff0d9212 */ /* 0x000fca00078e33ff */
[----:B------:R-:W-:-:S04]  /*0370*/  IMAD.MOV R11, RZ, RZ, -R13 ;  /* 0x000000ffff0b7224 */ /* 0x000fc800078e0a0d */
[----:B------:R-:W-:-:S04]  /*0380*/  IMAD R11, R2, R11, R15 ;  /* 0x0000000b020b7224 */ /* 0x000fc800078e020f */
[----:B------:R-:W-:Y:S01]  /*0390*/  VIADD R11, R11, -UR4 ;  /* 0x800000040b0b7c36 */ /* 0x000fe20008000000 */
[----:B------:R-:W-:-:S06]  /*03a0*/  UMOV UR4, URZ ;  /* 0x000000ff00047c82 */ /* 0x000fcc0008000000 */
.L_x_8:
[----:B------:R-:W0:Y:S01]  /*03b0*/  LDC R10, c[0x0][0x3a0] ;  /* 0x0000e800ff0a7b82 */ /* 0x000e220000000800 */
[----:B------:R-:W-:Y:S01]  /*03c0*/  UMOV UR5, URZ ;  /* 0x000000ff00057c82 */ /* 0x000fe20008000000 */
[----:B0-----:R-:W-:-:S07]  /*03d0*/  IMAD R10, R13, R10, UR4 ;  /* 0x000000040d0a7e24 */ /* 0x001fce000f8e020a */
.L_x_7:
[----:B------:R-:W0:Y:S01]  /*03e0*/  LDC R5, c[0x0][0x3a4] ;  /* 0x0000e900ff057b82 */ /* 0x000e220000000800 */
[----:B------:R-:W1:Y:S01]  /*03f0*/  LDCU UR6, c[0x0][0x3a8] ;  /* 0x00007500ff0677ac */ /* 0x000e620008000800 */
[----:B------:R-:W-:Y:S02]  /*0400*/  VIADD R0, R11, UR5 ;  /* 0x000000050b007c36 */ /* 0x000fe40008000000 */
[----:B------:R-:W-:-:S04]  /*0410*/  IMAD.MOV.U32 R18, RZ, RZ, RZ ;  /* 0x000000ffff127224 */ /* 0x000fc800078e00ff */
[----:B------:R-:W2:Y:S01]  /*0420*/  LDC R3, c[0x0][0x398] ;  /* 0x0000e600ff037b82 */ /* 0x000ea20000000800 */
[----:B-1----:R-:W-:Y:S01]  /*0430*/  UISETP.GE.U32.AND UP0, UPT, UR6, 0x8, UPT ;  /* 0x000000080600788c */ /* 0x002fe2000bf06070 */
[----:B0-----:R-:W-:Y:S01]  /*0440*/  IMAD R17, R10, R5, UR5 ;  /* 0x000000050a117e24 */ /* 0x001fe2000f8e0205 */
[----:B------:R-:W-:-:S03]  /*0450*/  UIADD3 UR5, UPT, UPT, UR5, 0x1, URZ ;  /* 0x0000000105057890 */ /* 0x000fc6000fffe0ff */
[----:B------:R-:W-:-:S03]  /*0460*/  IMAD R17, R17, UR6, RZ ;  /* 0x0000000611117c24 */ /* 0x000fc6000f8e02ff */
[----:B------:R-:W-:Y:S02]  /*0470*/  ISETP.NE.AND P6, PT, R5, UR5, PT ;  /* 0x0000000505007c0c */ /* 0x000fe4000bfc5270 */
[----:B--2---:R-:W-:-:S04]  /*0480*/  ISETP.GE.AND P0, PT, R0, R3, PT ;  /* 0x000000030000720c */ /* 0x004fc80003f06270 */
[----:B------:R-:W-:Y:S01]  /*0490*/  ISETP.GT.AND P0, PT, R0, -0x1, !P0 ;  /* 0xffffffff0000780c */ /* 0x000fe20004704270 */
[----:B------:R-:W-:Y:S01]  /*04a0*/  IMAD R0, R3, UR4, R0 ;  /* 0x0000000403007c24 */ /* 0x000fe2000f8e0200 */
[----:B------:R-:W-:Y:S11]  /*04b0*/  BRA.U !UP0, `(.L_x_1) ;  /* 0x0000000508287547 */ /* 0x000ff6000b800000 */
[----:B------:R-:W0:Y:S01]  /*04c0*/  LDC.64 R2, c[0x0][0x380] ;  /* 0x0000e000ff027b82 */ /* 0x000e220000000a00 */
[----:B------:R-:W-:Y:S01]  /*04d0*/  HFMA2 R19, -RZ, RZ, 0, 0 ;  /* 0x00000000ff137431 */ /* 0x000fe200000001ff */
[----:B------:R-:W-:Y:S01]  /*04e0*/  SHF.R.S32.HI R18, RZ, 0x1f, R17 ;  /* 0x0000001fff127819 */ /* 0x000fe20000011411 */
[----:B------:R-:W1:Y:S01]  /*04f0*/  LDCU UR6, c[0x0][0x39c] ;  /* 0x00007380ff0677ac */ /* 0x000e620008000800 */
[----:B------:R-:W2:Y:S05]  /*0500*/  LDCU.64 UR8, c[0x0][0x388] ;  /* 0x00007100ff0877ac */ /* 0x000eaa0008000a00 */
.L_x_2:
[----:B------:R-:W-:Y:S01]  /*0510*/  IMAD.IADD R21, R12, 0x1, R19 ;  /* 0x000000010c157824 */ /* 0x000fe200078e0213 */
[----:B------:R-:W-:-:S03]  /*0520*/  IADD3 R7, P1, PT, R17, R19, RZ ;  /* 0x0000001311077210 */ /* 0x000fc60007f3e0ff */
[C---:B------:R-:W-:Y:S01]  /*0530*/  VIADD R4, R21.reuse, 0x1 ;  /* 0x0000000115047836 */ /* 0x040fe20000000000 */
[C---:B-1----:R-:W-:Y:S01]  /*0540*/  ISETP.GE.AND P3, PT, R21.reuse, UR6, PT ;  /* 0x0000000615007c0c */ /* 0x042fe2000bf66270 */
[----:B------:R-:W-:-:S03]  /*0550*/  VIADD R22, R21, 0x2 ;  /* 0x0000000215167836 */ /* 0x000fc60000000000 */
[----:B------:R-:W-:Y:S02]  /*0560*/  ISETP.GT.AND P3, PT, R21, -0x1, !P3 ;  /* 0xffffffff1500780c */ /* 0x000fe40005f64270 */
[C---:B------:R-:W-:Y:S02]  /*0570*/  ISETP.GE.AND P2, PT, R4.reuse, UR6, PT ;  /* 0x0000000604007c0c */ /* 0x040fe4000bf46270 */
[----:B------:R-:W-:Y:S02]  /*0580*/  PLOP3.LUT P3, PT, P0, P3, PT, 0x80, 0x8 ;  /* 0x000000000008781c */ /* 0x000fe40000767070 */
[----:B------:R-:W-:-:S11]  /*0590*/  ISETP.GT.AND P2, PT, R4, -0x1, !P2 ;  /* 0xffffffff0400780c */ /* 0x000fd60005744270 */
[----:B------:R-:W1:Y:S01]  /*05a0*/  @P3 LDC.64 R8, c[0x0][0x388] ;  /* 0x0000e200ff083b82 */ /* 0x000e620000000a00 */
[----:B------:R-:W-:Y:S01]  /*05b0*/  @P3 IMAD.IADD R5, R17, 0x1, R19 ;  /* 0x0000000111053824 */ /* 0x000fe200078e0213 */
[----:B------:R-:W-:Y:S02]  /*05c0*/  LEA.HI.X.SX32 R20, R19, R18, 0x1, P1 ;  /* 0x0000001213147211 */ /* 0x000fe400008f0eff */
[C---:B------:R-:W-:Y:S02]  /*05d0*/  ISETP.GE.AND P1, PT, R22.reuse, UR6, PT ;  /* 0x0000000616007c0c */ /* 0x040fe4000bf26270 */
[----:B------:R-:W-:Y:S02]  /*05e0*/  PLOP3.LUT P2, PT, P0, P2, PT, 0x80, 0x8 ;  /* 0x000000000008781c */ /* 0x000fe40000745070 */
[----:B--2---:R-:W-:Y:S02]  /*05f0*/  LEA R6, P4, R7, UR8, 0x3 ;  /* 0x0000000807067c11 */ /* 0x004fe4000f8818ff */
[----:B------:R-:W-:Y:S01]  /*0600*/  ISETP.GT.AND P1, PT, R22, -0x1, !P1 ;  /* 0xffffffff1600780c */ /* 0x000fe20004f24270 */
[----:B-1----:R-:W-:-:S04]  /*0610*/  @P3 IMAD.WIDE R8, R5, 0x8, R8 ;  /* 0x0000000805083825 */ /* 0x002fc800078e0208 */
[----:B------:R-:W-:Y:S02]  /*0620*/  IMAD R5, R0, UR6, R21 ;  /* 0x0000000600057c24 */ /* 0x000fe4000f8e0215 */
[----:B------:R-:W2:Y:S02]  /*0630*/  @P3 LDG.E R8, desc[UR10][R8.64] ;  /* 0x0000000a08083981 */ /* 0x000ea4000c1e1900 */
[----:B0-----:R-:W-:-:S05]  /*0640*/  IMAD.WIDE R4, R5, 0x8, R2 ;  /* 0x0000000805047825 */ /* 0x001fca00078e0202 */
[----:B------:R-:W2:Y:S01]  /*0650*/  @P3 LDG.E R23, desc[UR10][R4.64] ;  /* 0x0000000a04173981 */ /* 0x000ea2000c1e1900 */
[----:B------:R-:W-:Y:S02]  /*0660*/  LEA.HI.X R7, R7, UR9, R20, 0x3, P4 ;  /* 0x0000000907077c11 */ /* 0x000fe4000a0f1c14 */
[----:B------:R-:W-:Y:S01]  /*0670*/  PLOP3.LUT P1, PT, P0, P1, PT, 0x80, 0x8 ;  /* 0x000000000008781c */ /* 0x000fe20000723070 */
[----:B------:R-:W3:Y:S04]  /*0680*/  @P2 LDG.E R25, desc[UR10][R4.64+0x8] ;  /* 0x0000080a04192981 */ /* 0x000ee8000c1e1900 */
[----:B------:R-:W3:Y:S08]  /*0690*/  @P2 LDG.E R9, desc[UR10][R6.64+0x8] ;  /* 0x0000080a06092981 */ /* 0x000ef0000c1e1900 */
[----:B------:R-:W4:Y:S04]  /*06a0*/  @P1 LDG.E R27, desc[UR10][R4.64+0x10] ;  /* 0x0000100a041b1981 */ /* 0x000f28000c1e1900 */
[----:B------:R-:W4:Y:S01]  /*06b0*/  @P1 LDG.E R20, desc[UR10][R6.64+0x10] ;  /* 0x0000100a06141981 */ /* 0x000f22000c1e1900 */
[----:B------:R-:W-:-:S05]  /*06c0*/  VIADD R22, R21, 0x3 ;  /* 0x0000000315167836 */ /* 0x000fca0000000000 */
[----:B------:R-:W-:-:S04]  /*06d0*/  ISETP.GE.AND P5, PT, R22, UR6, PT ;  /* 0x0000000616007c0c */ /* 0x000fc8000bfa6270 */
[----:B------:R-:W-:Y:S02]  /*06e0*/  ISETP.GT.AND P5, PT, R22, -0x1, !P5 ;  /* 0xffffffff1600780c */ /* 0x000fe40006fa4270 */
[----:B------:R-:W-:Y:S01]  /*06f0*/  IADD3 R22, PT, PT, R21, 0x5, RZ ;  /* 0x0000000515167810 */ /* 0x000fe20007ffe0ff */
[----:B--2---:R-:W-:-:S03]  /*0700*/  @P3 IMAD R14, R23, R8, R14 ;  /* 0x00000008170e3224 */ /* 0x004fc600078e020e */
[----:B------:R-:W-:Y:S01]  /*0710*/  ISETP.GE.AND P3, PT, R22, UR6, PT ;  /* 0x0000000616007c0c */ /* 0x000fe2000bf66270 */
[----:B------:R-:W-:-:S03]  /*0720*/  VIADD R8, R21, 0x4 ;  /* 0x0000000415087836 */ /* 0x000fc60000000000 */
[----:B------:R-:W-:Y:S02]  /*0730*/  ISETP.GT.AND P3, PT, R22, -0x1, !P3 ;  /* 0xffffffff1600780c */ /* 0x000fe40005f64270 */
[C---:B------:R-:W-:Y:S01]  /*0740*/  ISETP.GE.AND P4, PT, R8.reuse, UR6, PT ;  /* 0x0000000608007c0c */ /* 0x040fe2000bf86270 */
[----:B---3--:R-:W-:Y:S01]  /*0750*/  @P2 IMAD R14, R25, R9, R14 ;  /* 0x00000009190e2224 */ /* 0x008fe200078e020e */
[----:B------:R-:W-:Y:S02]  /*0760*/  PLOP3.LUT P2, PT, P0, P5, PT, 0x80, 0x8 ;  /* 0x000000000008781c */ /* 0x000fe4000074b070 */
[----:B------:R-:W-:Y:S01]  /*0770*/  ISETP.GT.AND P4, PT, R8, -0x1, !P4 ;  /* 0xffffffff0800780c */ /* 0x000fe20006784270 */
[C---:B------:R-:W-:Y:S01]  /*0780*/  VIADD R8, R21.reuse, 0x6 ;  /* 0x0000000615087836 */ /* 0x040fe20000000000 */
[----:B------:R-:W-:Y:S01]  /*0790*/  PLOP3.LUT P3, PT, P0, P3, PT, 0x80, 0x8 ;  /* 0x000000000008781c */ /* 0x000fe20000767070 */
[----:B------:R-:W-:Y:S01]  /*07a0*/  VIADD R21, R21, 0x7 ;  /* 0x0000000715157836 */ /* 0x000fe20000000000 */
[----:B------:R-:W-:-:S02]  /*07b0*/  PLOP3.LUT P4, PT, P0, P4, PT, 0x80, 0x8 ;  /* 0x000000000008781c */ /* 0x000fc40000789070 */
[----:B------:R-:W-:Y:S01]  /*07c0*/  ISETP.GE.AND P5, PT, R8, UR6, PT ;  /* 0x0000000608007c0c */ /* 0x000fe2000bfa6270 */
[----:B----4-:R-:W-:-:S03]  /*07d0*/  @P1 IMAD R14, R27, R20, R14 ;  /* 0x000000141b0e1224 */ /* 0x010fc600078e020e */
[----:B------:R-:W-:Y:S01]  /*07e0*/  ISETP.GT.AND P5, PT, R8, -0x1, !P5 ;  /* 0xffffffff0800780c */ /* 0x000fe20006fa4270 */
[----:B------:R-:W2:Y:S01]  /*07f0*/  @P2 LDG.E R9, desc[UR10][R4.64+0x18] ;  /* 0x0000180a04092981 */ /* 0x000ea2000c1e1900 */
[C---:B------:R-:W-:Y:S02]  /*0800*/  ISETP.GE.AND P1, PT, R21.reuse, UR6, PT ;  /* 0x0000000615007c0c */ /* 0x040fe4000bf26270 */
[----:B------:R-:W-:Y:S01]  /*0810*/  PLOP3.LUT P5, PT, P0, P5, PT, 0x80, 0x8 ;  /* 0x000000000008781c */ /* 0x000fe200007ab070 */
[----:B------:R-:W2:Y:S01]  /*0820*/  @P2 LDG.E R8, desc[UR10][R6.64+0x18] ;  /* 0x0000180a06082981 */ /* 0x000ea2000c1e1900 */
[----:B------:R-:W-:-:S03]  /*0830*/  ISETP.GT.AND P1, PT, R21, -0x1, !P1 ;  /* 0xffffffff1500780c */ /* 0x000fc60004f24270 */
[----:B------:R-:W3:Y:S01]  /*0840*/  @P4 LDG.E R21, desc[UR10][R4.64+0x20] ;  /* 0x0000200a04154981 */ /* 0x000ee2000c1e1900 */
[----:B------:R-:W-:-:S03]  /*0850*/  PLOP3.LUT P1, PT, P0, P1, PT, 0x80, 0x8 ;  /* 0x000000000008781c */ /* 0x000fc60000723070 */
[----:B------:R-:W3:Y:S04]  /*0860*/  @P4 LDG.E R20, desc[UR10][R6.64+0x20] ;  /* 0x0000200a06144981 */ /* 0x000ee8000c1e1900 */
[----:B------:R-:W4:Y:S04]  /*0870*/  @P3 LDG.E R23, desc[UR10][R4.64+0x28] ;  /* 0x0000280a04173981 */ /* 0x000f28000c1e1900 */
[----:B------:R-:W4:Y:S04]  /*0880*/  @P3 LDG.E R22, desc[UR10][R6.64+0x28] ;  /* 0x0000280a06163981 */ /* 0x000f28000c1e1900 */
[----:B------:R-:W5:Y:S04]  /*0890*/  @P5 LDG.E R25, desc[UR10][R4.64+0x30] ;  /* 0x0000300a04195981 */ /* 0x000f68000c1e1900 */
[----:B------:R-:W5:Y:S04]  /*08a0*/  @P5 LDG.E R24, desc[UR10][R6.64+0x30] ;  /* 0x0000300a06185981 */ /* 0x000f68000c1e1900 */
[----:B------:R-:W5:Y:S04]  /*08b0*/  @P1 LDG.E R27, desc[UR10][R4.64+0x38] ;  /* 0x0000380a041b1981 */ /* 0x000f68000c1e1900 */
[----:B------:R-:W5:Y:S01]  /*08c0*/  @P1 LDG.E R26, desc[UR10][R6.64+0x38] ;  /* 0x0000380a061a1981 */ /* 0x000f62000c1e1900 */
[----:B------:R-:W-:-:S02]  /*08d0*/  VIADD R19, R19, 0x8 ;  /* 0x0000000813137836 */ /* 0x000fc40000000000 */
[----:B--2---:R-:W-:-:S03]  /*08e0*/  @P2 IMAD R14, R9, R8, R14 ;  /* 0x00000008090e2224 */ /* 0x004fc600078e020e */
[----:B------:R-:W-:Y:S01]  /*08f0*/  ISETP.NE.AND P2, PT, R19, UR12, PT ;  /* 0x0000000c13007c0c */ /* 0x000fe2000bf45270 */
[----:B---3--:R-:W-:-:S04]  /*0900*/  @P4 IMAD R14, R21, R20, R14 ;  /* 0x00000014150e4224 */ /* 0x008fc800078e020e */
[----:B----4-:R-:W-:-:S04]  /*0910*/  @P3 IMAD R14, R23, R22, R14 ;  /* 0x00000016170e3224 */ /* 0x010fc800078e020e */
[----:B-----5:R-:W-:-:S04]  /*0920*/  @P5 IMAD R14, R25, R24, R14 ;  /* 0x00000018190e5224 */ /* 0x020fc800078e020e */
[----:B------:R-:W-:Y:S01]  /*0930*/  @P1 IMAD R14, R27, R26, R14 ;  /* 0x0000001a1b0e1224 */ /* 0x000fe200078e020e */
[----:B------:R-:W-:Y:S06]  /*0940*/  @P2 BRA `(.L_x_2) ;  /* 0xfffffff800f02947 */ /* 0x000fec000383ffff */
[----:B------:R-:W-:-:S07]  /*0950*/  IMAD.U32 R18, RZ, RZ, UR12 ;  /* 0x0000000cff127e24 */ /* 0x000fce000f8e00ff */
.L_x_1:
[----:B------:R-:W-:-:S09]  /*0960*/  UISETP.NE.AND UP0, UPT, UR7, URZ, UPT ;  /* 0x000000ff0700728c */ /* 0x000fd2000bf05270 */
[----:B------:R-:W-:Y:S05]  /*0970*/  BRA.U !UP0, `(.L_x_3) ;  /* 0x0000000508907547 */ /* 0x000fea000b800000 */
[----:B------:R-:W0:Y:S01]  /*0980*/  LDCU UR6, c[0x0][0x3a8] ;  /* 0x00007500ff0677ac */ /* 0x000e220008000800 */
[----:B------:R-:W-:-:S04]  /*0990*/  UIADD3 UR8, UPT, UPT, UR7, -0x1, URZ ;  /* 0xffffffff07087890 */ /* 0x000fc8000fffe0ff */
[----:B------:R-:W-:Y:S02]  /*09a0*/  UISETP.GE.U32.AND UP0, UPT, UR8, 0x3, UPT ;  /* 0x000000030800788c */ /* 0x000fe4000bf06070 */
[----:B0-----:R-:W-:-:S07]  /*09b0*/  ULOP3.LUT UP1, UR9, UR6, 0x3, URZ, 0xc0, !UPT ;  /* 0x0000000306097892 */ /* 0x001fce000f82c0ff */
[----:B------:R-:W-:Y:S05]  /*09c0*/  BRA.U !UP0, `(.L_x_4) ;  /* 0x0000000108a47547 */ /* 0x000fea000b800000 */
[----:B------:R-:W0:Y:S01]  /*09d0*/  LDCU UR8, c[0x0][0x39c] ;  /* 0x00007380ff0877ac */ /* 0x000e220008000800 */
[----:B------:R-:W-:Y:S01]  /*09e0*/  IMAD.IADD R9, R12, 0x1, R18 ;  /* 0x000000010c097824 */ /* 0x000fe200078e0212 */
[----:B------:R-:W1:Y:S01]  /*09f0*/  LDC.64 R2, c[0x0][0x380] ;  /* 0x0000e000ff027b82 */ /* 0x000e620000000a00 */
[----:B------:R-:W2:Y:S02]  /*0a00*/  LDCU.64 UR14, c[0x0][0x388] ;  /* 0x00007100ff0e77ac */ /* 0x000ea40008000a00 */
[C---:B------:R-:W-:Y:S01]  /*0a10*/  VIADD R6, R9.reuse, 0x1 ;  /* 0x0000000109067836 */ /* 0x040fe20000000000 */
[C---:B------:R-:W-:Y:S01]  /*0a20*/  IADD3 R8, PT, PT, R9.reuse, 0x2, RZ ;  /* 0x0000000209087810 */ /* 0x040fe20007ffe0ff */
[C---:B------:R-:W-:Y:S01]  /*0a30*/  VIADD R19, R9.reuse, 0x3 ;  /* 0x0000000309137836 */ /* 0x040fe20000000000 */
[----:B0-----:R-:W-:Y:S02]  /*0a40*/  ISETP.GE.AND P1, PT, R9, UR8, PT ;  /* 0x0000000809007c0c */ /* 0x001fe4000bf26270 */
[----:B------:R-:W-:-:S02]  /*0a50*/  ISETP.GE.AND P4, PT, R6, UR8, PT ;  /* 0x0000000806007c0c */ /* 0x000fc4000bf86270 */
[----:B------:R-:W-:Y:S02]  /*0a60*/  ISETP.GT.AND P1, PT, R9, -0x1, !P1 ;  /* 0xffffffff0900780c */ /* 0x000fe40004f24270 */
[----:B------:R-:W-:Y:S02]  /*0a70*/  ISETP.GE.AND P2, PT, R8, UR8, PT ;  /* 0x0000000808007c0c */ /* 0x000fe4000bf46270 */
[----:B------:R-:W-:Y:S02]  /*0a80*/  PLOP3.LUT P1, PT, P0, P1, PT, 0x80, 0x8 ;  /* 0x000000000008781c */ /* 0x000fe40000723070 */
[----:B------:R-:W-:Y:S02]  /*0a90*/  ISETP.GT.AND P4, PT, R6, -0x1, !P4 ;  /* 0xffffffff0600780c */ /* 0x000fe40006784270 */
[----:B------:R-:W-:Y:S02]  /*0aa0*/  ISETP.GT.AND P2, PT, R8, -0x1, !P2 ;  /* 0xffffffff0800780c */ /* 0x000fe40005744270 */
[----:B------:R-:W-:-:S02]  /*0ab0*/  IADD3 R8, P5, PT, R17, R18, RZ ;  /* 0x0000001211087210 */ /* 0x000fc40007fbe0ff */
[C---:B------:R-:W-:Y:S02]  /*0ac0*/  ISETP.GE.AND P3, PT, R19.reuse, UR8, PT ;  /* 0x0000000813007c0c */ /* 0x040fe4000bf66270 */
[----:B------:R-:W-:Y:S02]  /*0ad0*/  PLOP3.LUT P4, PT, P0, P4, PT, 0x80, 0x8 ;  /* 0x000000000008781c */ /* 0x000fe40000789070 */
[----:B------:R-:W-:Y:S01]  /*0ae0*/  ISETP.GT.AND P3, PT, R19, -0x1, !P3 ;  /* 0xffffffff1300780c */ /* 0x000fe20005f64270 */
[----:B------:R-:W0:Y:S01]  /*0af0*/  @P1 LDC.64 R4, c[0x0][0x388] ;  /* 0x0000e200ff041b82 */ /* 0x000e220000000a00 */
[----:B------:R-:W-:Y:S01]  /*0b00*/  @P1 IMAD.IADD R7, R17, 0x1, R18 ;  /* 0x0000000111071824 */ /* 0x000fe200078e0212 */
[----:B------:R-:W-:Y:S02]  /*0b10*/  PLOP3.LUT P2, PT, P0, P2, PT, 0x80, 0x8 ;  /* 0x000000000008781c */ /* 0x000fe40000745070 */
[----:B------:R-:W-:Y:S01]  /*0b20*/  PLOP3.LUT P3, PT, P0, P3, PT, 0x80, 0x8 ;  /* 0x000000000008781c */ /* 0x000fe20000767070 */
[----:B0-----:R-:W-:-:S04]  /*0b30*/  @P1 IMAD.WIDE R4, R7, 0x8, R4 ;  /* 0x0000000807041825 */ /* 0x001fc800078e0204 */
[----:B------:R-:W-:Y:S01]  /*0b40*/  IMAD R7, R0, UR8, R9 ;  /* 0x0000000800077c24 */ /* 0x000fe2000f8e0209 */
[----:B------:R-:W-:Y:S01]  /*0b50*/  LEA.HI.X.SX32 R9, R17, RZ, 0x1, P5 ;  /* 0x000000ff11097211 */ /* 0x000fe200028f0eff */
[----:B------:R-:W3:Y:S01]  /*0b60*/  @P1 LDG.E R4, desc[UR10][R4.64] ;  /* 0x0000000a04041981 */ /* 0x000ee2000c1e1900 */
[----:B--2---:R-:W-:Y:S01]  /*0b70*/  LEA R6, P5, R8, UR14, 0x3 ;  /* 0x0000000e08067c11 */ /* 0x004fe2000f8a18ff */
[----:B-1----:R-:W-:-:S03]  /*0b80*/  IMAD.WIDE R2, R7, 0x8, R2 ;  /* 0x0000000807027825 */ /* 0x002fc600078e0202 */
[----:B------:R-:W-:Y:S02]  /*0b90*/  LEA.HI.X R7, R8, UR15, R9, 0x3, P5 ;  /* 0x0000000f08077c11 */ /* 0x000fe4000a8f1c09 */
[----:B------:R-:W3:Y:S04]  /*0ba0*/  @P1 LDG.E R9, desc[UR10][R2.64] ;  /* 0x0000000a02091981 */ /* 0x000ee8000c1e1900 */
[----:B------:R-:W2:Y:S04]  /*0bb0*/  @P4 LDG.E R8, desc[UR10][R6.64+0x8] ;  /* 0x0000080a06084981 */ /* 0x000ea8000c1e1900 */
[----:B------:R-:W2:Y:S04]  /*0bc0*/  @P4 LDG.E R19, desc[UR10][R2.64+0x8] ;  /* 0x0000080a02134981 */ /* 0x000ea8000c1e1900 */
[----:B------:R-:W4:Y:S04]  /*0bd0*/  @P2 LDG.E R20, desc[UR10][R6.64+0x10] ;  /* 0x0000100a06142981 */ /* 0x000f28000c1e1900 */
[----:B------:R-:W4:Y:S04]  /*0be0*/  @P2 LDG.E R21, desc[UR10][R2.64+0x10] ;  /* 0x0000100a02152981 */ /* 0x000f28000c1e1900 */
[----:B------:R-:W5:Y:S04]  /*0bf0*/  @P3 LDG.E R22, desc[UR10][R6.64+0x18] ;  /* 0x0000180a06163981 */ /* 0x000f68000c1e1900 */
[----:B------:R-:W5:Y:S01]  /*0c00*/  @P3 LDG.E R23, desc[UR10][R2.64+0x18] ;  /* 0x0000180a02173981 */ /* 0x000f62000c1e1900 */
[----:B------:R-:W-:-:S02]  /*0c10*/  VIADD R18, R18, 0x4 ;  /* 0x0000000412127836 */ /* 0x000fc40000000000 */
[----:B---3--:R-:W-:-:S04]  /*0c20*/  @P1 IMAD R14, R9, R4, R14 ;  /* 0x00000004090e1224 */ /* 0x008fc800078e020e */
[----:B--2---:R-:W-:-:S04]  /*0c30*/  @P4 IMAD R14, R19, R8, R14 ;  /* 0x00000008130e4224 */ /* 0x004fc800078e020e */
[----:B----4-:R-:W-:-:S04]  /*0c40*/  @P2 IMAD R14, R21, R20, R14 ;  /* 0x00000014150e2224 */ /* 0x010fc800078e020e */
[----:B-----5:R-:W-:-:S07]  /*0c50*/  @P3 IMAD R14, R23, R22, R14 ;  /* 0x00000016170e3224 */ /* 0x020fce00078e020e */
.L_x_4:
[----:B------:R-:W-:Y:S05]  /*0c60*/  BRA.U !UP1, `(.L_x_3) ;  /* 0x0000000109d47547 */ /* 0x000fea000b800000 */
[----:B------:R-:W-:Y:S02]  /*0c70*/  UISETP.NE.AND UP0, UPT, UR9, 0x1, UPT ;  /* 0x000000010900788c */ /* 0x000fe4000bf05270 */
[----:B------:R-:W-:-:S04]  /*0c80*/  ULOP3.LUT UR6, UR6, 0x1, URZ, 0xc0, !UPT ;  /* 0x0000000106067892 */ /* 0x000fc8000f8ec0ff */
[----:B------:R-:W-:-:S03]  /*0c90*/  UISETP.NE.U32.AND UP1, UPT, UR6, 0x1, UPT ;  /* 0x000000010600788c */ /* 0x000fc6000bf25070 */
[----:B------:R-:W-:Y:S08]  /*0ca0*/  BRA.U !UP0, `(.L_x_5) ;  /* 0x00000001087c7547 */ /* 0x000ff0000b800000 */
[----:B------:R-:W0:Y:S01]  /*0cb0*/  LDCU UR6, c[0x0][0x39c] ;  /* 0x00007380ff0677ac */ /* 0x000e220008000800 */
[----:B------:R-:W-:Y:S01]  /*0cc0*/  IMAD.IADD R23, R12, 0x1, R18 ;  /* 0x000000010c177824 */ /* 0x000fe200078e0212 */
[----:B------:R-:W1:Y:S03]  /*0cd0*/  LDC.64 R6, c[0x0][0x380] ;  /* 0x0000e000ff067b82 */ /* 0x000e660000000a00 */
[----:B------:R-:W-:-:S05]  /*0ce0*/  VIADD R2, R23, 0x1 ;  /* 0x0000000117027836 */ /* 0x000fca0000000000 */
[----:B------:R-:W2:Y:S01]  /*0cf0*/  LDC.64 R8, c[0x0][0x388] ;  /* 0x0000e200ff087b82 */ /* 0x000ea20000000a00 */
[C---:B0-----:R-:W-:Y:S02]  /*0d00*/  ISETP.GE.AND P1, PT, R2.reuse, UR6, PT ;  /* 0x0000000602007c0c */ /* 0x041fe4000bf26270 */
[C---:B------:R-:W-:Y:S02]  /*0d10*/  ISETP.GE.AND P2, PT, R23.reuse, UR6, PT ;  /* 0x0000000617007c0c */ /* 0x040fe4000bf46270 */
[----:B------:R-:W-:Y:S02]  /*0d20*/  ISETP.GT.AND P1, PT, R2, -0x1, !P1 ;  /* 0xffffffff0200780c */ /* 0x000fe40004f24270 */
[----:B------:R-:W-:Y:S02]  /*0d30*/  ISETP.GT.AND P2, PT, R23, -0x1, !P2 ;  /* 0xffffffff1700780c */ /* 0x000fe40005744270 */
[----:B------:R-:W-:Y:S02]  /*0d40*/  PLOP3.LUT P1, PT, P0, P1, PT, 0x80, 0x8 ;  /* 0x000000000008781c */ /* 0x000fe40000723070 */
[----:B------:R-:W-:-:S11]  /*0d50*/  PLOP3.LUT P2, PT, P0, P2, PT, 0x80, 0x8 ;  /* 0x000000000008781c */ /* 0x000fd60000745070 */
[----:B------:R-:W0:Y:S01]  /*0d60*/  @P1 LDC.64 R2, c[0x0][0x388] ;  /* 0x0000e200ff021b82 */ /* 0x000e220000000a00 */
[----:B------:R-:W-:Y:S01]  /*0d70*/  @P1 SHF.R.S32.HI R27, RZ, 0x1f, R17 ;  /* 0x0000001fff1b1819 */ /* 0x000fe20000011411 */
[C-C-:B------:R-:W-:Y:S01]  /*0d80*/  @P2 IMAD R21, R0.reuse, UR6, R23.reuse ;  /* 0x0000000600152c24 */ /* 0x140fe2000f8e0217 */
[CC--:B------:R-:W-:Y:S01]  /*0d90*/  @P2 IADD3 R25, PT, PT, R17.reuse, R18.reuse, RZ ;  /* 0x0000001211192210 */ /* 0x0c0fe20007ffe0ff */
[----:B------:R-:W-:Y:S01]  /*0da0*/  @P1 IMAD R23, R0, UR6, R23 ;  /* 0x0000000600171c24 */ /* 0x000fe2000f8e0217 */
[----:B------:R-:W-:Y:S01]  /*0db0*/  @P1 IADD3 R19, P3, PT, R17, R18, RZ ;  /* 0x0000001211131210 */ /* 0x000fe20007f7e0ff */
[----:B-1----:R-:W-:Y:S02]  /*0dc0*/  @P2 IMAD.WIDE R6, R21, 0x8, R6 ;  /* 0x0000000815062825 */ /* 0x002fe400078e0206 */
[----:B------:R-:W1:Y:S01]  /*0dd0*/  @P1 LDC.64 R4, c[0x0][0x380] ;  /* 0x0000e000ff041b82 */ /* 0x000e620000000a00 */
[----:B------:R-:W-:Y:S01]  /*0de0*/  @P1 LEA.HI.X.SX32 R20, R18, R27, 0x1, P3 ;  /* 0x0000001b12141211 */ /* 0x000fe200018f0eff */
[----:B--2---:R-:W-:-:S02]  /*0df0*/  @P2 IMAD.WIDE R8, R25, 0x8, R8 ;  /* 0x0000000819082825 */ /* 0x004fc400078e0208 */
[----:B------:R-:W2:Y:S04]  /*0e00*/  @P2 LDG.E R7, desc[UR10][R6.64] ;  /* 0x0000000a06072981 */ /* 0x000ea8000c1e1900 */
[----:B------:R-:W2:Y:S01]  /*0e10*/  @P2 LDG.E R8, desc[UR10][R8.64] ;  /* 0x0000000a08082981 */ /* 0x000ea2000c1e1900 */
[----:B0-----:R-:W-:-:S04]  /*0e20*/  @P1 LEA R2, P3, R19, R2, 0x3 ;  /* 0x0000000213021211 */ /* 0x001fc800078618ff */
[----:B------:R-:W-:Y:S01]  /*0e30*/  @P1 LEA.HI.X R3, R19, R3, R20, 0x3, P3 ;  /* 0x0000000313031211 */ /* 0x000fe200018f1c14 */
[----:B-1----:R-:W-:-:S04]  /*0e40*/  @P1 IMAD.WIDE R4, R23, 0x8, R4 ;  /* 0x0000000817041825 */ /* 0x002fc800078e0204 */
[----:B------:R-:W3:Y:S04]  /*0e50*/  @P1 LDG.E R2, desc[UR10][R2.64+0x8] ;  /* 0x0000080a02021981 */ /* 0x000ee8000c1e1900 */
[----:B------:R-:W3:Y:S01]  /*0e60*/  @P1 LDG.E R5, desc[UR10][R4.64+0x8] ;  /* 0x0000080a04051981 */ /* 0x000ee2000c1e1900 */
[----:B------:R-:W-:Y:S02]  /*0e70*/  VIADD R18, R18, 0x2 ;  /* 0x0000000212127836 */ /* 0x000fe40000000000 */
[----:B--2---:R-:W-:-:S04]  /*0e80*/  @P2 IMAD R14, R8, R7, R14 ;  /* 0x00000007080e2224 */ /* 0x004fc800078e020e */
[----:B---3--:R-:W-:-:S07]  /*0e90*/  @P1 IMAD R14, R5, R2, R14 ;  /* 0x00000002050e1224 */ /* 0x008fce00078e020e */
.L_x_5:
[----:B------:R-:W-:Y:S05]  /*0ea0*/  BRA.U UP1, `(.L_x_3) ;  /* 0x0000000101447547 */ /* 0x000fea000b800000 */
[----:B------:R-:W0:Y:S01]  /*0eb0*/  LDCU UR6, c[0x0][0x39c] ;  /* 0x00007380ff0677ac */ /* 0x000e220008000800 */
[----:B------:R-:W-:Y:S01]  /*0ec0*/  IMAD.IADD R7, R12, 0x1, R18 ;  /* 0x000000010c077824 */ /* 0x000fe200078e0212 */
[----:B------:R-:W-:Y:S04]  /*0ed0*/  BSSY.RECONVERGENT B0, `(.L_x_3) ;  /* 0x000000e000007945 */ /* 0x000fe80003800200 */
[----:B0-----:R-:W-:-:S04]  /*0ee0*/  ISETP.GE.AND P1, PT, R7, UR6, PT ;  /* 0x0000000607007c0c */ /* 0x001fc8000bf26270 */
[----:B------:R-:W-:-:S04]  /*0ef0*/  ISETP.GT.AND P1, PT, R7, -0x1, !P1 ;  /* 0xffffffff0700780c */ /* 0x000fc80004f24270 */
[----:B------:R-:W-:-:S13]  /*0f00*/  PLOP3.LUT P1, PT, P0, P1, PT, 0x80, 0x8 ;  /* 0x000000000008781c */ /* 0x000fda0000723070 */
[----:B------:R-:W-:Y:S05]  /*0f10*/  @!P1 BRA `(.L_x_6) ;  /* 0x0000000000249947 */ /* 0x000fea0003800000 */
[----:B------:R-:W0:Y:S01]  /*0f20*/  LDC.64 R4, c[0x0][0x380] ;  /* 0x0000e000ff047b82 */ /* 0x000e220000000a00 */
[----:B------:R-:W-:Y:S02]  /*0f30*/  IMAD R7, R0, UR6, R7 ;  /* 0x0000000600077c24 */ /* 0x000fe4000f8e0207 */
[----:B------:R-:W-:-:S05]  /*0f40*/  IMAD.IADD R17, R17, 0x1, R18 ;  /* 0x0000000111117824 */ /* 0x000fca00078e0212 */
[----:B------:R-:W1:Y:S01]  /*0f50*/  LDC.64 R2, c[0x0][0x388] ;  /* 0x0000e200ff027b82 */ /* 0x000e620000000a00 */
[----:B0-----:R-:W-:-:S06]  /*0f60*/  IMAD.WIDE R4, R7, 0x8, R4 ;  /* 0x0000000807047825 */ /* 0x001fcc00078e0204 */
[----:B------:R-:W2:Y:S01]  /*0f70*/  LDG.E R5, desc[UR10][R4.64] ;  /* 0x0000000a04057981 */ /* 0x000ea2000c1e1900 */
[----:B-1----:R-:W-:-:S06]  /*0f80*/  IMAD.WIDE R2, R17, 0x8, R2 ;  /* 0x0000000811027825 */ /* 0x002fcc00078e0202 */
[----:B------:R-:W2:Y:S02]  /*0f90*/  LDG.E R2, desc[UR10][R2.64] ;  /* 0x0000000a02027981 */ /* 0x000ea4000c1e1900 */
[----:B--2---:R-:W-:-:S07]  /*0fa0*/  IMAD R14, R5, R2, R14 ;  /* 0x00000002050e7224 */ /* 0x004fce00078e020e */
.L_x_6:
[----:B------:R-:W-:Y:S05]  /*0fb0*/  BSYNC.RECONVERGENT B0 ;  /* 0x0000000000007941 */ /* 0x000fea0003800200 */
.L_x_3:
[----:B------:R-:W-:Y:S05]  /*0fc0*/  @P6 BRA `(.L_x_7) ;  /* 0xfffffff400046947 */ /* 0x000fea000383ffff */
[----:B------:R-:W0:Y:S01]  /*0fd0*/  LDCU UR5, c[0x0][0x3a0] ;  /* 0x00007400ff0577ac */ /* 0x000e220008000800 */
[----:B------:R-:W-:-:S04]  /*0fe0*/  UIADD3 UR4, UPT, UPT, UR4, 0x1, URZ ;  /* 0x0000000104047890 */ /* 0x000fc8000fffe0ff */
[----:B0-----:R-:W-:-:S09]  /*0ff0*/  UISETP.NE.AND UP0, UPT, UR4, UR5, UPT ;  /* 0x000000050400728c */ /* 0x001fd2000bf05270 */
[----:B------:R-:W-:Y:S05]  /*1000*/  BRA.U UP0, `(.L_x_8) ;  /* 0xfffffff100e87547 */ /* 0x000fea000b83ffff */
[--C-:B------:R-:W-:Y:S01]  /*1010*/  SHF.R.S32.HI R5, RZ, 0x1f, R14.reuse ;  /* 0x0000001fff057819 */ /* 0x100fe2000001140e */
[----:B------:R-:W-:-:S07]  /*1020*/  IMAD.MOV.U32 R4, RZ, RZ, R14 ;  /* 0x000000ffff047224 */ /* 0x000fce00078e000e */
.L_x_0:
[----:B------:R-:W0:Y:S01]  /*1030*/  LDC.64 R2, c[0x0][0x390] ;  /* 0x0000e400ff027b82 */ /* 0x000e220000000a00 */
[----:B------:R-:W1:Y:S02]  /*1040*/  LDCU UR4, c[0x0][0x39c] ;  /* 0x00007380ff0477ac */ /* 0x000e640008000800 */
[----:B-1----:R-:W-:-:S04]  /*1050*/  IMAD R15, R15, UR4, R16 ;  /* 0x000000040f0f7c24 */ /* 0x002fc8000f8e0210 */
[----:B0-----:R-:W-:-:S05]  /*1060*/  IMAD.WIDE R2, R15, 0x8, R2 ;  /* 0x000000080f027825 */ /* 0x001fca00078e0202 */
[----:B------:R-:W-:Y:S01]  /*1070*/  STG.E.64 desc[UR10][R2.64], R4 ;  /* 0x0000000402007986 */ /* 0x000fe2000c101b0a */
[----:B------:R-:W-:Y:S05]  /*1080*/  EXIT ;  /* 0x000000000000794d */ /* 0x000fea0003800000 */
.L_x_9:
[----:B------:R-:W-:-:S00]  /*1090*/  BRA `(.L_x_9) ;  /* 0xfffffffc00fc7947 */ /* 0x000fc0000383ffff */
[----:B------:R-:W-:-:S00]  /*10a0*/  NOP ;  /* 0x0000000000007918 */ /* 0x000fc00000000000 */
        /* <DEDUP_REMOVED lines=13> */
.L_x_10:


//--------------------- .nv.shared.reserved.0     --------------------------
	.section	.nv.shared.reserved.0,"aw",@nobits
	.weak		__nv_reservedSMEM_offset_0_alias
	.size		__nv_reservedSMEM_offset_0_alias, 0, 64
	.other		__nv_reservedSMEM_offset_0_alias,@"STO_CUDA_RESERVED_SHARED STV_DEFAULT"
__nv_reservedSMEM_offset_0_alias:
	.zero		0
	.zero		64


//--------------------- .nv.constant0._Z7dkernelPlS_S_iiiiii --------------------------
	.section	.nv.constant0._Z7dkernelPlS_S_iiiiii,"a",@progbits
	.sectionflags	@""
	.align	4
.nv.constant0._Z7dkernelPlS_S_iiiiii:
	.zero		944


//--------------------- SYMBOLS --------------------------

	.type		.nv.reservedSmem.offset0,@object
	.size		.nv.reservedSmem.offset0,0x4
